	.headerflags	@"EF_CUDA_TEXMODE_UNIFIED EF_CUDA_64BIT_ADDRESS EF_CUDA_ACCELERATORS EF_CUDA_SM90 EF_CUDA_VIRTUAL_SM(EF_CUDA_SM90)"
	.elftype	@"ET_EXEC"


//--------------------- .nv.info                  --------------------------
	.section	.nv.info,"",@"SHT_CUDA_INFO"
	.align	4


	//----- nvinfo : EIATTR_REGCOUNT
	.align		4
        /*0000*/ 	.byte	0x04, 0x2f
        /*0002*/ 	.short	(.L_1 - .L_0)
	.align		4
.L_0:
        /*0004*/ 	.word	index@(triton_poi_fused_clone_8)
        /*0008*/ 	.word	0x0000000e


	//----- nvinfo : EIATTR_MIN_STACK_SIZE
	.align		4
.L_1:
        /*000c*/ 	.byte	0x04, 0x12
        /*000e*/ 	.short	(.L_3 - .L_2)
	.align		4
.L_2:
        /*0010*/ 	.word	index@(triton_poi_fused_clone_8)
        /*0014*/ 	.word	0x00000000


	//----- nvinfo : EIATTR_FRAME_SIZE
	.align		4
.L_3:
        /*0018*/ 	.byte	0x04, 0x11
        /*001a*/ 	.short	(.L_5 - .L_4)
	.align		4
.L_4:
        /*001c*/ 	.word	index@(triton_poi_fused_clone_8)
        /*0020*/ 	.word	0x00000000


	//----- nvinfo : EIATTR_MIN_STACK_SIZE
	.align		4
.L_5:
        /*0024*/ 	.byte	0x04, 0x12
        /*0026*/ 	.short	(.L_7 - .L_6)
	.align		4
.L_6:
        /*0028*/ 	.word	index@(triton_poi_fused_clone_8)
        /*002c*/ 	.word	0x00000000
.L_7:


//--------------------- .nv.info.triton_poi_fused_clone_8 --------------------------
	.section	.nv.info.triton_poi_fused_clone_8,"",@"SHT_CUDA_INFO"
	.sectionflags	@""
	.align	4


	//----- nvinfo : EIATTR_CUDA_API_VERSION
	.align		4
        /*0000*/ 	.byte	0x04, 0x37
        /*0002*/ 	.short	(.L_9 - .L_8)
.L_8:
        /*0004*/ 	.word	0x0000007c


	//----- nvinfo : EIATTR_KPARAM_INFO
	.align		4
.L_9:
        /*0008*/ 	.byte	0x04, 0x17
        /*000a*/ 	.short	(.L_11 - .L_10)
.L_10:
        /*000c*/ 	.word	0x00000000
        /*0010*/ 	.short	0x0003
        /*0012*/ 	.short	0x0014
        /*0014*/ 	.byte	0x00, 0xf0, 0x11, 0x00


	//----- nvinfo : EIATTR_KPARAM_INFO
	.align		4
.L_11:
        /*0018*/ 	.byte	0x04, 0x17
        /*001a*/ 	.short	(.L_13 - .L_12)
.L_12:
        /*001c*/ 	.word	0x00000000
        /*0020*/ 	.short	0x0002
        /*0022*/ 	.short	0x0010
        /*0024*/ 	.byte	0x00, 0xf0, 0x11, 0x00


	//----- nvinfo : EIATTR_KPARAM_INFO
	.align		4
.L_13:
        /*0028*/ 	.byte	0x04, 0x17
        /*002a*/ 	.short	(.L_15 - .L_14)
.L_14:
        /*002c*/ 	.word	0x00000000
        /*0030*/ 	.short	0x0001
        /*0032*/ 	.short	0x0008
        /*0034*/ 	.byte	0x00, 0xf4, 0x21, 0x00


	//----- nvinfo : EIATTR_KPARAM_INFO
	.align		4
.L_15:
        /*0038*/ 	.byte	0x04, 0x17
        /*003a*/ 	.short	(.L_17 - .L_16)
.L_16:
        /*003c*/ 	.word	0x00000000
        /*0040*/ 	.short	0x0000
        /*0042*/ 	.short	0x0000
        /*0044*/ 	.byte	0x00, 0xf4, 0x21, 0x00


	//----- nvinfo : EIATTR_SPARSE_MMA_MASK
	.align		4
.L_17:
        /*0048*/ 	.byte	0x03, 0x50
        /*004a*/ 	.short	0x0000


	//----- nvinfo : EIATTR_MAXREG_COUNT
	.align		4
        /*004c*/ 	.byte	0x03, 0x1b
        /*004e*/ 	.short	0x00ff


	//----- nvinfo : EIATTR_EXIT_INSTR_OFFSETS
	.align		4
        /*0050*/ 	.byte	0x04, 0x1c
        /*0052*/ 	.short	(.L_19 - .L_18)


	//   ....[0]....
.L_18:
        /*0054*/ 	.word	0x000001d0


	//   ....[1]....
        /*0058*/ 	.word	0x000001f0


	//----- nvinfo : EIATTR_REQNTID
	.align		4
.L_19:
        /*005c*/ 	.byte	0x04, 0x10
        /*005e*/ 	.short	(.L_21 - .L_20)
.L_20:
        /*0060*/ 	.word	0x00000080
        /*0064*/ 	.word	0x00000001
        /*0068*/ 	.word	0x00000001


	//----- nvinfo : EIATTR_CRS_STACK_SIZE
	.align		4
.L_21:
        /*006c*/ 	.byte	0x04, 0x1e
        /*006e*/ 	.short	(.L_23 - .L_22)
.L_22:
        /*0070*/ 	.word	0x00000000


	//----- nvinfo : EIATTR_CBANK_PARAM_SIZE
	.align		4
.L_23:
        /*0074*/ 	.byte	0x03, 0x19
        /*0076*/ 	.short	0x0018


	//----- nvinfo : EIATTR_PARAM_CBANK
	.align		4
        /*0078*/ 	.byte	0x04, 0x0a
        /*007a*/ 	.short	(.L_25 - .L_24)
	.align		4
.L_24:
        /*007c*/ 	.word	index@(.nv.constant0.triton_poi_fused_clone_8)
        /*0080*/ 	.short	0x0210
        /*0082*/ 	.short	0x0018


	//----- nvinfo : EIATTR_SW_WAR
	.align		4
.L_25:
        /*0084*/ 	.byte	0x04, 0x36
        /*0086*/ 	.short	(.L_27 - .L_26)
.L_26:
        /*0088*/ 	.word	0x00000008
.L_27:


//--------------------- .nv.callgraph             --------------------------
	.section	.nv.callgraph,"",@"SHT_CUDA_CALLGRAPH"
	.align	4
	.sectionentsize	8
	.align		4
        /*0000*/ 	.word	0x00000000
	.align		4
        /*0004*/ 	.word	0xffffffff
	.align		4
        /*0008*/ 	.word	0x00000000
	.align		4
        /*000c*/ 	.word	0xfffffffe
	.align		4
        /*0010*/ 	.word	0x00000000
	.align		4
        /*0014*/ 	.word	0xfffffffd
	.align		4
        /*0018*/ 	.word	0x00000000
	.align		4
        /*001c*/ 	.word	0xfffffffc


//--------------------- .text.triton_poi_fused_clone_8 --------------------------
	.section	.text.triton_poi_fused_clone_8,"ax",@progbits
	.align	128
        .global         triton_poi_fused_clone_8
        .type           triton_poi_fused_clone_8,@function
        .size           triton_poi_fused_clone_8,(.L_x_3 - triton_poi_fused_clone_8)
        .other          triton_poi_fused_clone_8,@"STO_CUDA_ENTRY STV_DEFAULT"
triton_poi_fused_clone_8:
.text.triton_poi_fused_clone_8:
[----:B------:R-:W0:Y:S02]  /*0000*/  LDC R1, c[0x0][0x28] ;  /* 0x00000a00ff017b82 */ /* 0x000e240000000800 */
[----:B------:R-:W1:Y:S01]  /*0010*/  S2R R8, SR_TID.X ;  /* 0x0000000000087919 */ /* 0x000e620000002100 */
[----:B------:R-:W2:Y:S01]  /*0020*/  S2UR UR4, SR_CTAID.Y ;  /* 0x00000000000479c3 */ /* 0x000ea20000002600 */
[----:B------:R-:W-:Y:S01]  /*0030*/  BSSY B0, `(.L_x_0) ;  /* 0x0000019000007945 */ /* 0x000fe20003800000 */
[----:B------:R-:W3:Y:S06]  /*0040*/  S2R R11, SR_CTAID.X ;  /* 0x00000000000b7919 */ /* 0x000eec0000002500 */
[----:B------:R-:W4:Y:S08]  /*0050*/  LDC.64 R4, c[0x0][0x218] ;  /* 0x00008600ff047b82 */ /* 0x000f300000000a00 */
[----:B------:R-:W5:Y:S01]  /*0060*/  LDC.64 R2, c[0x0][0x210] ;  /* 0x00008400ff027b82 */ /* 0x000f620000000a00 */
[----:B--2---:R-:W-:Y:S01]  /*0070*/  USHF.L.U32 UR4, UR4, 0x5, URZ ;  /* 0x0000000504047899 */ /* 0x004fe2000800063f */
[----:B-1----:R-:W-:-:S04]  /*0080*/  SHF.R.U32.HI R0, RZ, 0x2, R8 ;  /* 0x00000002ff007819 */ /* 0x002fc80000011608 */
[----:B------:R-:W-:-:S04]  /*0090*/  SGXT.U32 R0, R0, 0x5 ;  /* 0x000000050000781a */ /* 0x000fc80000000000 */
[----:B------:R-:W-:Y:S01]  /*00a0*/  LOP3.LUT R7, R0, UR4, RZ, 0xfc, !PT ;  /* 0x0000000400077c12 */ /* 0x000fe2000f8efcff */
[----:B------:R-:W-:Y:S01]  /*00b0*/  ULDC.64 UR4, c[0x0][0x208] ;  /* 0x0000820000047ab9 */ /* 0x000fe20000000a00 */
[----:B------:R-:W-:-:S03]  /*00c0*/  LOP3.LUT R0, R8, 0x3, RZ, 0xc0, !PT ;  /* 0x0000000308007812 */ /* 0x000fc600078ec0ff */
[----:B------:R-:W-:-:S04]  /*00d0*/  IMAD.HI R6, R7, 0x66666667, RZ ;  /* 0x6666666707067827 */ /* 0x000fc800078e02ff */
[----:B---3--:R-:W-:Y:S01]  /*00e0*/  IMAD R0, R11, 0x4, R0 ;  /* 0x000000040b007824 */ /* 0x008fe200078e0200 */
[----:B------:R-:W-:-:S04]  /*00f0*/  SHF.R.S32.HI R9, RZ, 0x1, R6 ;  /* 0x00000001ff097819 */ /* 0x000fc80000011406 */
[----:B------:R-:W-:Y:S02]  /*0100*/  ISETP.GE.AND P0, PT, R0, 0x4, PT ;  /* 0x000000040000780c */ /* 0x000fe40003f06270 */
[----:B------:R-:W-:Y:S02]  /*0110*/  LEA.HI R6, R6, R9, RZ, 0x1 ;  /* 0x0000000906067211 */ /* 0x000fe400078f08ff */
[----:B------:R-:W-:-:S03]  /*0120*/  ISETP.LT.AND P0, PT, R7, 0x14, !P0 ;  /* 0x000000140700780c */ /* 0x000fc60004701270 */
[----:B------:R-:W-:Y:S01]  /*0130*/  IMAD R9, R6, -0x5, R7 ;  /* 0xfffffffb06097824 */ /* 0x000fe200078e0207 */
[----:B------:R-:W-:-:S03]  /*0140*/  LEA R7, R7, R0, 0x2 ;  /* 0x0000000007077211 */ /* 0x000fc600078e10ff */
[----:B------:R-:W-:Y:S02]  /*0150*/  IMAD R9, R0, 0x5, R9 ;  /* 0x0000000500097824 */ /* 0x000fe400078e0209 */
[----:B----4-:R-:W-:-:S04]  /*0160*/  IMAD.WIDE R4, R7, 0x4, R4 ;  /* 0x0000000407047825 */ /* 0x010fc800078e0204 */
[----:B------:R-:W-:Y:S02]  /*0170*/  IMAD R9, R6, 0x14, R9 ;  /* 0x0000001406097824 */ /* 0x000fe400078e0209 */
[----:B------:R-:W-:Y:S02]  /*0180*/  IMAD.MOV.U32 R7, RZ, RZ, RZ ;  /* 0x000000ffff077224 */ /* 0x000fe400078e00ff */
[----:B-----5:R-:W-:Y:S01]  /*0190*/  IMAD.WIDE R2, R9, 0x4, R2 ;  /* 0x0000000409027825 */ /* 0x020fe200078e0202 */
[----:B------:R-:W-:Y:S06]  /*01a0*/  @!P0 BRA `(.L_x_1) ;  /* 0x0000000000048947 */ /* 0x000fec0003800000 */
[----:B------:R1:W5:Y:S02]  /*01b0*/  LDG.E.EL R7, desc[UR4][R2.64] ;  /* 0x0000000402077981 */ /* 0x000364000c2e1900 */
.L_x_1:
[----:B------:R-:W-:Y:S05]  /*01c0*/  BSYNC B0 ;  /* 0x0000000000007941 */ /* 0x000fea0003800000 */
.L_x_0:
[----:B------:R-:W-:Y:S05]  /*01d0*/  @!P0 EXIT ;  /* 0x000000000000894d */ /* 0x000fea0003800000 */
[----:B-----5:R-:W-:Y:S01]  /*01e0*/  STG.E desc[UR4][R4.64], R7 ;  /* 0x0000000704007986 */ /* 0x020fe2000c101904 */
[----:B------:R-:W-:Y:S05]  /*01f0*/  EXIT ;  /* 0x000000000000794d */ /* 0x000fea0003800000 */
.L_x_2:
[----:B------:R-:W-:-:S00]  /*0200*/  BRA `(.L_x_2) ;  /* 0xfffffffc00fc7947 */ /* 0x000fc0000383ffff */
[----:B------:R-:W-:-:S00]  /*0210*/  NOP ;  /* 0x0000000000007918 */ /* 0x000fc00000000000 */
        /* <DEDUP_REMOVED lines=14> */
.L_x_3:


//--------------------- .nv.constant0.triton_poi_fused_clone_8 --------------------------
	.section	.nv.constant0.triton_poi_fused_clone_8,"a",@progbits
	.sectionflags	@""
	.align	4
.nv.constant0.triton_poi_fused_clone_8:
	.zero		552
